//
// Generated by NVIDIA NVVM Compiler
//
// Compiler Build ID: CL-36424714
// Cuda compilation tools, release 13.0, V13.0.88
// Based on NVVM 20.0.0
//

.version 9.0
.target sm_100
.address_size 64

	// .globl	_Z4convPfS_S_i
.const .align 4 .b8 M[20];

.visible .entry _Z4convPfS_S_i(
	.param .u64 .ptr .align 1 _Z4convPfS_S_i_param_0,
	.param .u64 .ptr .align 1 _Z4convPfS_S_i_param_1,
	.param .u64 .ptr .align 1 _Z4convPfS_S_i_param_2,
	.param .u32 _Z4convPfS_S_i_param_3
)
{
	.reg .pred 	%p<16>;
	.reg .b32 	%r<10>;
	.reg .b32 	%f<27>;
	.reg .b64 	%rd<19>;

	ld.param.u64 	%rd4, [_Z4convPfS_S_i_param_0];
	ld.param.u64 	%rd5, [_Z4convPfS_S_i_param_1];
	ld.param.u64 	%rd3, [_Z4convPfS_S_i_param_2];
	ld.param.u32 	%r5, [_Z4convPfS_S_i_param_3];
	cvta.to.global.u64 	%rd1, %rd5;
	cvta.to.global.u64 	%rd2, %rd4;
	mov.u32 	%r6, %ctaid.x;
	mov.u32 	%r7, %ntid.x;
	mov.u32 	%r8, %tid.x;
	mad.lo.s32 	%r1, %r6, %r7, %r8;
	add.s32 	%r2, %r1, -2;
	setp.lt.s32 	%p1, %r1, 2;
	setp.ge.s32 	%p2, %r2, %r5;
	mov.f32 	%f23, 0f00000000;
	or.pred  	%p3, %p1, %p2;
	@%p3 bra 	$L__BB0_2;
	mul.wide.u32 	%rd6, %r2, 4;
	add.s64 	%rd7, %rd2, %rd6;
	ld.global.f32 	%f12, [%rd7];
	ld.global.f32 	%f13, [%rd1];
	fma.rn.f32 	%f23, %f12, %f13, 0f00000000;
$L__BB0_2:
	setp.lt.s32 	%p4, %r1, 1;
	setp.gt.s32 	%p5, %r1, %r5;
	or.pred  	%p6, %p4, %p5;
	@%p6 bra 	$L__BB0_4;
	add.s32 	%r9, %r1, -1;
	mul.wide.u32 	%rd8, %r9, 4;
	add.s64 	%rd9, %rd2, %rd8;
	ld.global.f32 	%f14, [%rd9];
	ld.global.f32 	%f15, [%rd1+4];
	fma.rn.f32 	%f23, %f14, %f15, %f23;
$L__BB0_4:
	setp.lt.s32 	%p7, %r1, 0;
	setp.ge.s32 	%p8, %r1, %r5;
	or.pred  	%p9, %p7, %p8;
	@%p9 bra 	$L__BB0_6;
	mul.wide.u32 	%rd10, %r1, 4;
	add.s64 	%rd11, %rd2, %rd10;
	ld.global.f32 	%f16, [%rd11];
	ld.global.f32 	%f17, [%rd1+8];
	fma.rn.f32 	%f23, %f16, %f17, %f23;
$L__BB0_6:
	add.s32 	%r3, %r1, 1;
	setp.lt.s32 	%p10, %r1, -1;
	setp.ge.s32 	%p11, %r3, %r5;
	or.pred  	%p12, %p10, %p11;
	@%p12 bra 	$L__BB0_8;
	mul.wide.u32 	%rd12, %r3, 4;
	add.s64 	%rd13, %rd2, %rd12;
	ld.global.f32 	%f18, [%rd13];
	ld.global.f32 	%f19, [%rd1+12];
	fma.rn.f32 	%f23, %f18, %f19, %f23;
$L__BB0_8:
	add.s32 	%r4, %r1, 2;
	setp.lt.s32 	%p13, %r1, -2;
	setp.ge.s32 	%p14, %r4, %r5;
	or.pred  	%p15, %p13, %p14;
	@%p15 bra 	$L__BB0_10;
	mul.wide.u32 	%rd14, %r4, 4;
	add.s64 	%rd15, %rd2, %rd14;
	ld.global.f32 	%f20, [%rd15];
	ld.global.f32 	%f21, [%rd1+16];
	fma.rn.f32 	%f23, %f20, %f21, %f23;
$L__BB0_10:
	cvta.to.global.u64 	%rd16, %rd3;
	mul.wide.s32 	%rd17, %r1, 4;
	add.s64 	%rd18, %rd16, %rd17;
	st.global.f32 	[%rd18], %f23;
	ret;

}


// ===== COMPILED SASS (sm_100) =====

	.target	sm_100

	.elftype	@"ET_EXEC"


//--------------------- .note.nv.tkinfo           --------------------------
	.section	.note.nv.tkinfo,"",@"SHT_NOTE"
	.sectionflags	@"SHF_NOTE_NV_TKINFO"
	.tkinfo
        /*0018*/ 	.word	0x00000002
        /*0030*/ 	.string	""
        /*0030*/ 	.string	"ptxas"
        /*0030*/ 	.string	"Cuda compilation tools, release 13.0, V13.0.88"
        /*0030*/ 	.string	"Build cuda_13.0.r13.0/compiler.36424714_0"
        /*0030*/ 	.string	"-arch sm_100 -m 64 "



//--------------------- .note.nv.cuinfo           --------------------------
	.section	.note.nv.cuinfo,"",@"SHT_NOTE"
	.sectionflags	@"SHF_NOTE_NV_CUINFO"
        /*0018*/ 	.short	0x0002
        /*001a*/ 	.short	0x0064
        /*001c*/ 	.short	0x0082
	.zero		2


//--------------------- .nv.info                  --------------------------
	.section	.nv.info,"",@"SHT_CUDA_INFO"
	.align	4


	//----- nvinfo : EIATTR_REGCOUNT
	.align		4
        /*0000*/ 	.byte	0x04, 0x2f
        /*0002*/ 	.short	(.L_2 - .L_1)
	.align		4
.L_1:
        /*0004*/ 	.word	index@(_Z4convPfS_S_i)
        /*0008*/ 	.word	0x00000020


	//----- nvinfo : EIATTR_FRAME_SIZE
	.align		4
.L_2:
        /*000c*/ 	.byte	0x04, 0x11
        /*000e*/ 	.short	(.L_4 - .L_3)
	.align		4
.L_3:
        /*0010*/ 	.word	index@(_Z4convPfS_S_i)
        /*0014*/ 	.word	0x00000000


	//----- nvinfo : EIATTR_MIN_STACK_SIZE
	.align		4
.L_4:
        /*0018*/ 	.byte	0x04, 0x12
        /*001a*/ 	.short	(.L_6 - .L_5)
	.align		4
.L_5:
        /*001c*/ 	.word	index@(_Z4convPfS_S_i)
        /*0020*/ 	.word	0x00000000
.L_6:


//--------------------- .nv.compat                --------------------------
	.section	.nv.compat,"",@"SHT_CUDA_COMPAT_INFO"
	.align	4
        /*0000*/ 	.byte	0x02, 0x09, 0x00, 0x00, 0x02, 0x02, 0x01, 0x00, 0x02, 0x05, 0x05, 0x00, 0x03, 0x07, 0x01, 0x01
        /*0010*/ 	.byte	0x02, 0x03, 0x00, 0x00, 0x02, 0x06, 0x01, 0x00, 0x04, 0x0b, 0x08, 0x00, 0x09, 0x00, 0x00, 0x00
        /*0020*/ 	.byte	0x00, 0x00, 0x00, 0x00


//--------------------- .nv.info._Z4convPfS_S_i   --------------------------
	.section	.nv.info._Z4convPfS_S_i,"",@"SHT_CUDA_INFO"
	.sectionflags	@""
	.align	4


	//----- nvinfo : EIATTR_CUDA_API_VERSION
	.align		4
        /*0000*/ 	.byte	0x04, 0x37
        /*0002*/ 	.short	(.L_8 - .L_7)
.L_7:
        /*0004*/ 	.word	0x00000082


	//----- nvinfo : EIATTR_KPARAM_INFO
	.align		4
.L_8:
        /*0008*/ 	.byte	0x04, 0x17
        /*000a*/ 	.short	(.L_10 - .L_9)
.L_9:
        /*000c*/ 	.word	0x00000000
        /*0010*/ 	.short	0x0003
        /*0012*/ 	.short	0x0018
        /*0014*/ 	.byte	0x00, 0xf0, 0x11, 0x00


	//----- nvinfo : EIATTR_KPARAM_INFO
	.align		4
.L_10:
        /*0018*/ 	.byte	0x04, 0x17
        /*001a*/ 	.short	(.L_12 - .L_11)
.L_11:
        /*001c*/ 	.word	0x00000000
        /*0020*/ 	.short	0x0002
        /*0022*/ 	.short	0x0010
        /*0024*/ 	.byte	0x00, 0xf5, 0x21, 0x00


	//----- nvinfo : EIATTR_KPARAM_INFO
	.align		4
.L_12:
        /*0028*/ 	.byte	0x04, 0x17
        /*002a*/ 	.short	(.L_14 - .L_13)
.L_13:
        /*002c*/ 	.word	0x00000000
        /*0030*/ 	.short	0x0001
        /*0032*/ 	.short	0x0008
        /*0034*/ 	.byte	0x00, 0xf5, 0x21, 0x00


	//----- nvinfo : EIATTR_KPARAM_INFO
	.align		4
.L_14:
        /*0038*/ 	.byte	0x04, 0x17
        /*003a*/ 	.short	(.L_16 - .L_15)
.L_15:
        /*003c*/ 	.word	0x00000000
        /*0040*/ 	.short	0x0000
        /*0042*/ 	.short	0x0000
        /*0044*/ 	.byte	0x00, 0xf5, 0x21, 0x00


	//----- nvinfo : EIATTR_SPARSE_MMA_MASK
	.align		4
.L_16:
        /*0048*/ 	.byte	0x03, 0x50
        /*004a*/ 	.short	0x0000


	//----- nvinfo : EIATTR_MAXREG_COUNT
	.align		4
        /*004c*/ 	.byte	0x03, 0x1b
        /*004e*/ 	.short	0x00ff


	//----- nvinfo : EIATTR_MERCURY_ISA_VERSION
	.align		4
        /*0050*/ 	.byte	0x03, 0x5f
        /*0052*/ 	.short	0x0101


	//----- nvinfo : EIATTR_VRC_CTA_INIT_COUNT
	.align		4
        /*0054*/ 	.byte	0x02, 0x4a
	.zero		1
	.zero		1


	//----- nvinfo : EIATTR_EXIT_INSTR_OFFSETS
	.align		4
        /*0058*/ 	.byte	0x04, 0x1c
        /*005a*/ 	.short	(.L_18 - .L_17)


	//   ....[0]....
.L_17:
        /*005c*/ 	.word	0x00000370


	//----- nvinfo : EIATTR_CBANK_PARAM_SIZE
	.align		4
.L_18:
        /*0060*/ 	.byte	0x03, 0x19
        /*0062*/ 	.short	0x001c


	//----- nvinfo : EIATTR_PARAM_CBANK
	.align		4
        /*0064*/ 	.byte	0x04, 0x0a
        /*0066*/ 	.short	(.L_20 - .L_19)
	.align		4
.L_19:
        /*0068*/ 	.word	index@(.nv.constant0._Z4convPfS_S_i)
        /*006c*/ 	.short	0x0380
        /*006e*/ 	.short	0x001c


	//----- nvinfo : EIATTR_SW_WAR
	.align		4
.L_20:
        /*0070*/ 	.byte	0x04, 0x36
        /*0072*/ 	.short	(.L_22 - .L_21)
.L_21:
        /*0074*/ 	.word	0x00000008
.L_22:


//--------------------- .nv.callgraph             --------------------------
	.section	.nv.callgraph,"",@"SHT_CUDA_CALLGRAPH"
	.align	4
	.sectionentsize	8
	.align		4
        /*0000*/ 	.word	0x00000000
	.align		4
        /*0004*/ 	.word	0xffffffff
	.align		4
        /*0008*/ 	.word	0x00000000
	.align		4
        /*000c*/ 	.word	0xfffffffe
	.align		4
        /*0010*/ 	.word	0x00000000
	.align		4
        /*0014*/ 	.word	0xfffffffd
	.align		4
        /*0018*/ 	.word	0x00000000
	.align		4
        /*001c*/ 	.word	0xfffffffc


//--------------------- .nv.constant3             --------------------------
	.section	.nv.constant3,"a",@progbits
	.align	4
.nv.constant3:
	.type		M,@object
	.size		M,(.L_0 - M)
M:
	.zero		20
.L_0:


//--------------------- .text._Z4convPfS_S_i      --------------------------
	.section	.text._Z4convPfS_S_i,"ax",@progbits
	.align	128
        .global         _Z4convPfS_S_i
        .type           _Z4convPfS_S_i,@function
        .size           _Z4convPfS_S_i,(.L_x_1 - _Z4convPfS_S_i)
        .other          _Z4convPfS_S_i,@"STO_CUDA_ENTRY STV_DEFAULT"
_Z4convPfS_S_i:
.text._Z4convPfS_S_i:
[----:B------:R-:W-:Y:S01]  /*0000*/  LDC R1, c[0x0][0x37c] ;  /* 0x0000df00ff017b82 */ /* 0x000fe20000000800 */
[----:B------:R-:W0:Y:S07]  /*0010*/  S2R R0, SR_TID.X ;  /* 0x0000000000007919 */ /* 0x000e2e0000002100 */
[----:B------:R-:W0:Y:S01]  /*0020*/  S2UR UR4, SR_CTAID.X ;  /* 0x00000000000479c3 */ /* 0x000e220000002500 */
[----:B------:R-:W1:Y:S07]  /*0030*/  LDCU UR5, c[0x0][0x398] ;  /* 0x00007300ff0577ac */ /* 0x000e6e0008000800 */
[----:B------:R-:W0:Y:S02]  /*0040*/  LDC R21, c[0x0][0x360] ;  /* 0x0000d800ff157b82 */ /* 0x000e240000000800 */
[----:B0-----:R-:W-:-:S05]  /*0050*/  IMAD R21, R21, UR4, R0 ;  /* 0x0000000415157c24 */ /* 0x001fca000f8e0200 */
[C---:B------:R-:W-:Y:S02]  /*0060*/  IADD3 R29, PT, PT, R21.reuse, -0x2, RZ ;  /* 0xfffffffe151d7810 */ /* 0x040fe40007ffe0ff */
[----:B-1----:R-:W-:Y:S02]  /*0070*/  ISETP.GT.AND P1, PT, R21, UR5, PT ;  /* 0x0000000515007c0c */ /* 0x002fe4000bf24270 */
[----:B------:R-:W-:Y:S02]  /*0080*/  ISETP.GE.AND P0, PT, R29, UR5, PT ;  /* 0x000000051d007c0c */ /* 0x000fe4000bf06270 */
[C---:B------:R-:W-:Y:S02]  /*0090*/  ISETP.GE.AND P2, PT, R21.reuse, UR5, PT ;  /* 0x0000000515007c0c */ /* 0x040fe4000bf46270 */
[C---:B------:R-:W-:Y:S02]  /*00a0*/  ISETP.LT.OR P0, PT, R21.reuse, 0x2, P0 ;  /* 0x000000021500780c */ /* 0x040fe40000701670 */
[----:B------:R-:W-:-:S02]  /*00b0*/  IADD3 R25, PT, PT, R21, 0x1, RZ ;  /* 0x0000000115197810 */ /* 0x000fc40007ffe0ff */
[C---:B------:R-:W-:Y:S02]  /*00c0*/  ISETP.LT.OR P1, PT, R21.reuse, 0x1, P1 ;  /* 0x000000011500780c */ /* 0x040fe40000f21670 */
[C---:B------:R-:W-:Y:S02]  /*00d0*/  IADD3 R23, PT, PT, R21.reuse, 0x2, RZ ;  /* 0x0000000215177810 */ /* 0x040fe40007ffe0ff */
[----:B------:R-:W-:Y:S02]  /*00e0*/  ISETP.LT.OR P2, PT, R21, RZ, P2 ;  /* 0x000000ff1500720c */ /* 0x000fe40001741670 */
[----:B------:R-:W-:Y:S02]  /*00f0*/  ISETP.GE.AND P4, PT, R25, UR5, PT ;  /* 0x0000000519007c0c */ /* 0x000fe4000bf86270 */
[----:B------:R-:W-:Y:S01]  /*0100*/  ISETP.GE.AND P3, PT, R23, UR5, PT ;  /* 0x0000000517007c0c */ /* 0x000fe2000bf66270 */
[----:B------:R-:W0:Y:S01]  /*0110*/  @!P0 LDC.64 R26, c[0x0][0x380] ;  /* 0x0000e000ff1a8b82 */ /* 0x000e220000000a00 */
[C---:B------:R-:W-:Y:S01]  /*0120*/  ISETP.LT.OR P4, PT, R21.reuse, -0x1, P4 ;  /* 0xffffffff1500780c */ /* 0x040fe20002781670 */
[----:B------:R-:W1:Y:S01]  /*0130*/  LDCU.64 UR4, c[0x0][0x358] ;  /* 0x00006b00ff0477ac */ /* 0x000e620008000a00 */
[----:B------:R-:W-:-:S02]  /*0140*/  ISETP.LT.OR P3, PT, R21, -0x2, P3 ;  /* 0xfffffffe1500780c */ /* 0x000fc40001f61670 */
[----:B------:R-:W-:-:S03]  /*0150*/  @!P1 IADD3 R0, PT, PT, R21, -0x1, RZ ;  /* 0xffffffff15009810 */ /* 0x000fc60007ffe0ff */
[----:B------:R-:W2:Y:S08]  /*0160*/  @!P1 LDC.64 R8, c[0x0][0x380] ;  /* 0x0000e000ff089b82 */ /* 0x000eb00000000a00 */
[----:B------:R-:W3:Y:S08]  /*0170*/  @!P0 LDC.64 R18, c[0x0][0x388] ;  /* 0x0000e200ff128b82 */ /* 0x000ef00000000a00 */
[----:B------:R-:W4:Y:S01]  /*0180*/  @!P2 LDC.64 R16, c[0x0][0x380] ;  /* 0x0000e000ff10ab82 */ /* 0x000f220000000a00 */
[----:B0-----:R-:W-:-:S07]  /*0190*/  @!P0 IMAD.WIDE.U32 R26, R29, 0x4, R26 ;  /* 0x000000041d1a8825 */ /* 0x001fce00078e001a */
[----:B------:R-:W0:Y:S01]  /*01a0*/  @!P1 LDC.64 R14, c[0x0][0x388] ;  /* 0x0000e200ff0e9b82 */ /* 0x000e220000000a00 */
[----:B--2---:R-:W-:Y:S02]  /*01b0*/  @!P1 IMAD.WIDE.U32 R8, R0, 0x4, R8 ;  /* 0x0000000400089825 */ /* 0x004fe400078e0008 */
[----:B-1----:R-:W2:Y:S04]  /*01c0*/  @!P0 LDG.E R0, desc[UR4][R26.64] ;  /* 0x000000041a008981 */ /* 0x002ea8000c1e1900 */
[----:B------:R-:W5:Y:S01]  /*01d0*/  @!P1 LDG.E R8, desc[UR4][R8.64] ;  /* 0x0000000408089981 */ /* 0x000f62000c1e1900 */
[----:B------:R-:W1:Y:S03]  /*01e0*/  @!P4 LDC.64 R2, c[0x0][0x380] ;  /* 0x0000e000ff02cb82 */ /* 0x000e660000000a00 */
[----:B---3--:R-:W2:Y:S05]  /*01f0*/  @!P0 LDG.E R19, desc[UR4][R18.64] ;  /* 0x0000000412138981 */ /* 0x008eaa000c1e1900 */
[----:B------:R-:W3:Y:S08]  /*0200*/  @!P2 LDC.64 R10, c[0x0][0x388] ;  /* 0x0000e200ff0aab82 */ /* 0x000ef00000000a00 */
[----:B------:R-:W3:Y:S08]  /*0210*/  @!P3 LDC.64 R12, c[0x0][0x380] ;  /* 0x0000e000ff0cbb82 */ /* 0x000ef00000000a00 */
[----:B------:R-:W3:Y:S08]  /*0220*/  @!P4 LDC.64 R6, c[0x0][0x388] ;  /* 0x0000e200ff06cb82 */ /* 0x000ef00000000a00 */
[----:B------:R-:W3:Y:S01]  /*0230*/  @!P3 LDC.64 R4, c[0x0][0x388] ;  /* 0x0000e200ff04bb82 */ /* 0x000ee20000000a00 */
[----:B----4-:R-:W-:Y:S01]  /*0240*/  @!P2 IMAD.WIDE.U32 R16, R21, 0x4, R16 ;  /* 0x000000041510a825 */ /* 0x010fe200078e0010 */
[----:B0-----:R-:W5:Y:S03]  /*0250*/  @!P1 LDG.E R15, desc[UR4][R14.64+0x4] ;  /* 0x000004040e0f9981 */ /* 0x001f66000c1e1900 */
[----:B-1----:R-:W-:Y:S01]  /*0260*/  @!P4 IMAD.WIDE.U32 R2, R25, 0x4, R2 ;  /* 0x000000041902c825 */ /* 0x002fe200078e0002 */
[----:B---3--:R-:W3:Y:S04]  /*0270*/  @!P2 LDG.E R10, desc[UR4][R10.64+0x8] ;  /* 0x000008040a0aa981 */ /* 0x008ee8000c1e1900 */
[----:B------:R-:W3:Y:S01]  /*0280*/  @!P2 LDG.E R16, desc[UR4][R16.64] ;  /* 0x000000041010a981 */ /* 0x000ee2000c1e1900 */
[----:B------:R-:W-:-:S02]  /*0290*/  @!P3 IMAD.WIDE.U32 R12, R23, 0x4, R12 ;  /* 0x00000004170cb825 */ /* 0x000fc400078e000c */
[----:B------:R-:W0:Y:S01]  /*02a0*/  LDC.64 R22, c[0x0][0x390] ;  /* 0x0000e400ff167b82 */ /* 0x000e220000000a00 */
[----:B------:R-:W4:Y:S04]  /*02b0*/  @!P4 LDG.E R2, desc[UR4][R2.64] ;  /* 0x000000040202c981 */ /* 0x000f28000c1e1900 */
[----:B------:R-:W4:Y:S04]  /*02c0*/  @!P4 LDG.E R6, desc[UR4][R6.64+0xc] ;  /* 0x00000c040606c981 */ /* 0x000f28000c1e1900 */
[----:B------:R-:W4:Y:S04]  /*02d0*/  @!P3 LDG.E R12, desc[UR4][R12.64] ;  /* 0x000000040c0cb981 */ /* 0x000f28000c1e1900 */
[----:B------:R-:W4:Y:S01]  /*02e0*/  @!P3 LDG.E R4, desc[UR4][R4.64+0x10] ;  /* 0x000010040404b981 */ /* 0x000f22000c1e1900 */
[----:B------:R-:W-:-:S02]  /*02f0*/  HFMA2 R25, -RZ, RZ, 0, 0 ;  /* 0x00000000ff197431 */ /* 0x000fc400000001ff */
[----:B--2---:R-:W-:-:S04]  /*0300*/  @!P0 FFMA R25, R0, R19, RZ ;  /* 0x0000001300198223 */ /* 0x004fc800000000ff */
[----:B-----5:R-:W-:-:S04]  /*0310*/  @!P1 FFMA R25, R8, R15, R25 ;  /* 0x0000000f08199223 */ /* 0x020fc80000000019 */
[----:B---3--:R-:W-:Y:S01]  /*0320*/  @!P2 FFMA R25, R16, R10, R25 ;  /* 0x0000000a1019a223 */ /* 0x008fe20000000019 */
[----:B0-----:R-:W-:-:S04]  /*0330*/  IMAD.WIDE R8, R21, 0x4, R22 ;  /* 0x0000000415087825 */ /* 0x001fc800078e0216 */
[----:B----4-:R-:W-:-:S04]  /*0340*/  @!P4 FFMA R25, R2, R6, R25 ;  /* 0x000000060219c223 */ /* 0x010fc80000000019 */
[----:B------:R-:W-:-:S05]  /*0350*/  @!P3 FFMA R25, R12, R4, R25 ;  /* 0x000000040c19b223 */ /* 0x000fca0000000019 */
[----:B------:R-:W-:Y:S01]  /*0360*/  STG.E desc[UR4][R8.64], R25 ;  /* 0x0000001908007986 */ /* 0x000fe2000c101904 */
[----:B------:R-:W-:Y:S05]  /*0370*/  EXIT ;  /* 0x000000000000794d */ /* 0x000fea0003800000 */
.L_x_0:
[----:B------:R-:W-:-:S00]  /*0380*/  BRA `(.L_x_0) ;  /* 0xfffffffc00fc7947 */ /* 0x000fc0000383ffff */
[----:B------:R-:W-:-:S00]  /*0390*/  NOP ;  /* 0x0000000000007918 */ /* 0x000fc00000000000 */
        /* <DEDUP_REMOVED lines=14> */
.L_x_1:


//--------------------- .nv.shared.reserved.0     --------------------------
	.section	.nv.shared.reserved.0,"aw",@nobits
	.weak		__nv_reservedSMEM_offset_0_alias
	.size		__nv_reservedSMEM_offset_0_alias, 0, 64
	.other		__nv_reservedSMEM_offset_0_alias,@"STO_CUDA_RESERVED_SHARED STV_DEFAULT"
__nv_reservedSMEM_offset_0_alias:
	.zero		0
	.zero		64


//--------------------- .nv.constant0._Z4convPfS_S_i --------------------------
	.section	.nv.constant0._Z4convPfS_S_i,"a",@progbits
	.sectionflags	@""
	.align	4
.nv.constant0._Z4convPfS_S_i:
	.zero		924


//--------------------- SYMBOLS --------------------------

	.type		.nv.reservedSmem.offset0,@object
	.size		.nv.reservedSmem.offset0,0x4
